//
// Generated by NVIDIA NVVM Compiler
//
// Compiler Build ID: CL-36424714
// Cuda compilation tools, release 13.0, V13.0.88
// Based on NVVM 20.0.0
//

.version 9.0
.target sm_100
.address_size 64

	// .globl	_Z11naiveMatMuliiiPfS_S_

.visible .entry _Z11naiveMatMuliiiPfS_S_(
	.param .u32 _Z11naiveMatMuliiiPfS_S__param_0,
	.param .u32 _Z11naiveMatMuliiiPfS_S__param_1,
	.param .u32 _Z11naiveMatMuliiiPfS_S__param_2,
	.param .u64 .ptr .align 1 _Z11naiveMatMuliiiPfS_S__param_3,
	.param .u64 .ptr .align 1 _Z11naiveMatMuliiiPfS_S__param_4,
	.param .u64 .ptr .align 1 _Z11naiveMatMuliiiPfS_S__param_5
)
{
	.reg .pred 	%p<13>;
	.reg .b32 	%r<43>;
	.reg .b32 	%f<83>;
	.reg .b64 	%rd<53>;

	ld.param.u32 	%r20, [_Z11naiveMatMuliiiPfS_S__param_0];
	ld.param.u32 	%r18, [_Z11naiveMatMuliiiPfS_S__param_1];
	ld.param.u32 	%r19, [_Z11naiveMatMuliiiPfS_S__param_2];
	ld.param.u64 	%rd7, [_Z11naiveMatMuliiiPfS_S__param_3];
	ld.param.u64 	%rd8, [_Z11naiveMatMuliiiPfS_S__param_4];
	ld.param.u64 	%rd6, [_Z11naiveMatMuliiiPfS_S__param_5];
	cvta.to.global.u64 	%rd1, %rd8;
	cvta.to.global.u64 	%rd2, %rd7;
	mov.u32 	%r22, %ctaid.x;
	mov.u32 	%r23, %ntid.x;
	mov.u32 	%r24, %tid.x;
	mad.lo.s32 	%r1, %r22, %r23, %r24;
	mov.u32 	%r25, %ctaid.y;
	mov.u32 	%r26, %ntid.y;
	mov.u32 	%r27, %tid.y;
	mad.lo.s32 	%r28, %r25, %r26, %r27;
	setp.ge.s32 	%p1, %r1, %r18;
	setp.ge.s32 	%p2, %r28, %r20;
	or.pred  	%p3, %p1, %p2;
	@%p3 bra 	$L__BB0_14;
	setp.lt.s32 	%p4, %r19, 1;
	mov.f32 	%f82, 0f00000000;
	@%p4 bra 	$L__BB0_13;
	mul.lo.s32 	%r3, %r19, %r28;
	and.b32  	%r4, %r19, 7;
	setp.lt.u32 	%p5, %r19, 8;
	mov.f32 	%f82, 0f00000000;
	mov.b32 	%r41, 0;
	@%p5 bra 	$L__BB0_5;
	and.b32  	%r41, %r19, 2147483640;
	neg.s32 	%r39, %r41;
	shl.b32 	%r7, %r18, 3;
	mul.wide.u32 	%rd9, %r3, 4;
	add.s64 	%rd10, %rd9, %rd2;
	add.s64 	%rd52, %rd10, 16;
	mov.f32 	%f82, 0f00000000;
	mul.wide.s32 	%rd13, %r18, 4;
	mov.u32 	%r38, %r1;
$L__BB0_4:
	.pragma "nounroll";
	ld.global.f32 	%f17, [%rd52+-16];
	mul.wide.s32 	%rd11, %r38, 4;
	add.s64 	%rd12, %rd1, %rd11;
	ld.global.f32 	%f18, [%rd12];
	add.f32 	%f19, %f17, %f18;
	add.f32 	%f20, %f82, %f19;
	ld.global.f32 	%f21, [%rd52+-12];
	add.s64 	%rd14, %rd12, %rd13;
	ld.global.f32 	%f22, [%rd14];
	add.f32 	%f23, %f21, %f22;
	add.f32 	%f24, %f20, %f23;
	ld.global.f32 	%f25, [%rd52+-8];
	add.s64 	%rd15, %rd14, %rd13;
	ld.global.f32 	%f26, [%rd15];
	add.f32 	%f27, %f25, %f26;
	add.f32 	%f28, %f24, %f27;
	ld.global.f32 	%f29, [%rd52+-4];
	add.s64 	%rd16, %rd15, %rd13;
	ld.global.f32 	%f30, [%rd16];
	add.f32 	%f31, %f29, %f30;
	add.f32 	%f32, %f28, %f31;
	ld.global.f32 	%f33, [%rd52];
	add.s64 	%rd17, %rd16, %rd13;
	ld.global.f32 	%f34, [%rd17];
	add.f32 	%f35, %f33, %f34;
	add.f32 	%f36, %f32, %f35;
	ld.global.f32 	%f37, [%rd52+4];
	add.s64 	%rd18, %rd17, %rd13;
	ld.global.f32 	%f38, [%rd18];
	add.f32 	%f39, %f37, %f38;
	add.f32 	%f40, %f36, %f39;
	ld.global.f32 	%f41, [%rd52+8];
	add.s64 	%rd19, %rd18, %rd13;
	ld.global.f32 	%f42, [%rd19];
	add.f32 	%f43, %f41, %f42;
	add.f32 	%f44, %f40, %f43;
	ld.global.f32 	%f45, [%rd52+12];
	add.s64 	%rd20, %rd19, %rd13;
	ld.global.f32 	%f46, [%rd20];
	add.f32 	%f47, %f45, %f46;
	add.f32 	%f82, %f44, %f47;
	add.s32 	%r39, %r39, 8;
	add.s32 	%r38, %r38, %r7;
	add.s64 	%rd52, %rd52, 32;
	setp.ne.s32 	%p6, %r39, 0;
	@%p6 bra 	$L__BB0_4;
$L__BB0_5:
	setp.eq.s32 	%p7, %r4, 0;
	@%p7 bra 	$L__BB0_13;
	and.b32  	%r13, %r19, 3;
	setp.lt.u32 	%p8, %r4, 4;
	@%p8 bra 	$L__BB0_8;
	add.s32 	%r30, %r41, %r3;
	mul.wide.u32 	%rd21, %r30, 4;
	add.s64 	%rd22, %rd2, %rd21;
	ld.global.f32 	%f49, [%rd22];
	mad.lo.s32 	%r31, %r41, %r18, %r1;
	mul.wide.s32 	%rd23, %r31, 4;
	add.s64 	%rd24, %rd1, %rd23;
	ld.global.f32 	%f50, [%rd24];
	add.f32 	%f51, %f49, %f50;
	add.f32 	%f52, %f82, %f51;
	cvt.u64.u32 	%rd25, %r3;
	cvt.u64.u32 	%rd26, %r41;
	add.s64 	%rd27, %rd26, %rd25;
	shl.b64 	%rd28, %rd27, 2;
	add.s64 	%rd29, %rd2, %rd28;
	ld.global.f32 	%f53, [%rd29+4];
	mul.wide.s32 	%rd30, %r18, 4;
	add.s64 	%rd31, %rd24, %rd30;
	ld.global.f32 	%f54, [%rd31];
	add.f32 	%f55, %f53, %f54;
	add.f32 	%f56, %f52, %f55;
	ld.global.f32 	%f57, [%rd29+8];
	add.s64 	%rd32, %rd31, %rd30;
	ld.global.f32 	%f58, [%rd32];
	add.f32 	%f59, %f57, %f58;
	add.f32 	%f60, %f56, %f59;
	ld.global.f32 	%f61, [%rd29+12];
	add.s64 	%rd33, %rd32, %rd30;
	ld.global.f32 	%f62, [%rd33];
	add.f32 	%f63, %f61, %f62;
	add.f32 	%f82, %f60, %f63;
	add.s32 	%r41, %r41, 4;
$L__BB0_8:
	setp.eq.s32 	%p9, %r13, 0;
	@%p9 bra 	$L__BB0_13;
	setp.eq.s32 	%p10, %r13, 1;
	@%p10 bra 	$L__BB0_11;
	add.s32 	%r32, %r41, %r3;
	mul.wide.u32 	%rd34, %r32, 4;
	add.s64 	%rd35, %rd2, %rd34;
	ld.global.f32 	%f65, [%rd35];
	mad.lo.s32 	%r33, %r41, %r18, %r1;
	mul.wide.s32 	%rd36, %r33, 4;
	add.s64 	%rd37, %rd1, %rd36;
	ld.global.f32 	%f66, [%rd37];
	add.f32 	%f67, %f65, %f66;
	add.f32 	%f68, %f82, %f67;
	cvt.u64.u32 	%rd38, %r3;
	cvt.u64.u32 	%rd39, %r41;
	add.s64 	%rd40, %rd39, %rd38;
	shl.b64 	%rd41, %rd40, 2;
	add.s64 	%rd42, %rd2, %rd41;
	ld.global.f32 	%f69, [%rd42+4];
	mul.wide.s32 	%rd43, %r18, 4;
	add.s64 	%rd44, %rd37, %rd43;
	ld.global.f32 	%f70, [%rd44];
	add.f32 	%f71, %f69, %f70;
	add.f32 	%f82, %f68, %f71;
	add.s32 	%r41, %r41, 2;
$L__BB0_11:
	and.b32  	%r34, %r19, 1;
	setp.eq.b32 	%p11, %r34, 1;
	not.pred 	%p12, %p11;
	@%p12 bra 	$L__BB0_13;
	add.s32 	%r35, %r41, %r3;
	mul.wide.u32 	%rd45, %r35, 4;
	add.s64 	%rd46, %rd2, %rd45;
	ld.global.f32 	%f72, [%rd46];
	mad.lo.s32 	%r36, %r41, %r18, %r1;
	mul.wide.s32 	%rd47, %r36, 4;
	add.s64 	%rd48, %rd1, %rd47;
	ld.global.f32 	%f73, [%rd48];
	add.f32 	%f74, %f72, %f73;
	add.f32 	%f82, %f82, %f74;
$L__BB0_13:
	mad.lo.s32 	%r37, %r18, %r28, %r1;
	cvta.to.global.u64 	%rd49, %rd6;
	mul.wide.s32 	%rd50, %r37, 4;
	add.s64 	%rd51, %rd49, %rd50;
	st.global.f32 	[%rd51], %f82;
$L__BB0_14:
	ret;

}


// ===== COMPILED SASS (sm_100) =====

	.target	sm_100

	.elftype	@"ET_EXEC"


//--------------------- .note.nv.tkinfo           --------------------------
	.section	.note.nv.tkinfo,"",@"SHT_NOTE"
	.sectionflags	@"SHF_NOTE_NV_TKINFO"
	.tkinfo
        /*0018*/ 	.word	0x00000002
        /*0030*/ 	.string	""
        /*0030*/ 	.string	"ptxas"
        /*0030*/ 	.string	"Cuda compilation tools, release 13.0, V13.0.88"
        /*0030*/ 	.string	"Build cuda_13.0.r13.0/compiler.36424714_0"
        /*0030*/ 	.string	"-arch sm_100 -m 64 "



//--------------------- .note.nv.cuinfo           --------------------------
	.section	.note.nv.cuinfo,"",@"SHT_NOTE"
	.sectionflags	@"SHF_NOTE_NV_CUINFO"
        /*0018*/ 	.short	0x0002
        /*001a*/ 	.short	0x0064
        /*001c*/ 	.short	0x0082
	.zero		2


//--------------------- .nv.info                  --------------------------
	.section	.nv.info,"",@"SHT_CUDA_INFO"
	.align	4


	//----- nvinfo : EIATTR_REGCOUNT
	.align		4
        /*0000*/ 	.byte	0x04, 0x2f
        /*0002*/ 	.short	(.L_1 - .L_0)
	.align		4
.L_0:
        /*0004*/ 	.word	index@(_Z11naiveMatMuliiiPfS_S_)
        /*0008*/ 	.word	0x00000020


	//----- nvinfo : EIATTR_FRAME_SIZE
	.align		4
.L_1:
        /*000c*/ 	.byte	0x04, 0x11
        /*000e*/ 	.short	(.L_3 - .L_2)
	.align		4
.L_2:
        /*0010*/ 	.word	index@(_Z11naiveMatMuliiiPfS_S_)
        /*0014*/ 	.word	0x00000000


	//----- nvinfo : EIATTR_MIN_STACK_SIZE
	.align		4
.L_3:
        /*0018*/ 	.byte	0x04, 0x12
        /*001a*/ 	.short	(.L_5 - .L_4)
	.align		4
.L_4:
        /*001c*/ 	.word	index@(_Z11naiveMatMuliiiPfS_S_)
        /*0020*/ 	.word	0x00000000
.L_5:


//--------------------- .nv.compat                --------------------------
	.section	.nv.compat,"",@"SHT_CUDA_COMPAT_INFO"
	.align	4
        /*0000*/ 	.byte	0x02, 0x09, 0x00, 0x00, 0x02, 0x02, 0x01, 0x00, 0x02, 0x05, 0x05, 0x00, 0x03, 0x07, 0x01, 0x01
        /*0010*/ 	.byte	0x02, 0x03, 0x00, 0x00, 0x02, 0x06, 0x01, 0x00, 0x04, 0x0b, 0x08, 0x00, 0x09, 0x00, 0x00, 0x00
        /*0020*/ 	.byte	0x00, 0x00, 0x00, 0x00


//--------------------- .nv.info._Z11naiveMatMuliiiPfS_S_ --------------------------
	.section	.nv.info._Z11naiveMatMuliiiPfS_S_,"",@"SHT_CUDA_INFO"
	.sectionflags	@""
	.align	4


	//----- nvinfo : EIATTR_CUDA_API_VERSION
	.align		4
        /*0000*/ 	.byte	0x04, 0x37
        /*0002*/ 	.short	(.L_7 - .L_6)
.L_6:
        /*0004*/ 	.word	0x00000082


	//----- nvinfo : EIATTR_KPARAM_INFO
	.align		4
.L_7:
        /*0008*/ 	.byte	0x04, 0x17
        /*000a*/ 	.short	(.L_9 - .L_8)
.L_8:
        /*000c*/ 	.word	0x00000000
        /*0010*/ 	.short	0x0005
        /*0012*/ 	.short	0x0020
        /*0014*/ 	.byte	0x00, 0xf5, 0x21, 0x00


	//----- nvinfo : EIATTR_KPARAM_INFO
	.align		4
.L_9:
        /*0018*/ 	.byte	0x04, 0x17
        /*001a*/ 	.short	(.L_11 - .L_10)
.L_10:
        /*001c*/ 	.word	0x00000000
        /*0020*/ 	.short	0x0004
        /*0022*/ 	.short	0x0018
        /*0024*/ 	.byte	0x00, 0xf5, 0x21, 0x00


	//----- nvinfo : EIATTR_KPARAM_INFO
	.align		4
.L_11:
        /*0028*/ 	.byte	0x04, 0x17
        /*002a*/ 	.short	(.L_13 - .L_12)
.L_12:
        /*002c*/ 	.word	0x00000000
        /*0030*/ 	.short	0x0003
        /*0032*/ 	.short	0x0010
        /*0034*/ 	.byte	0x00, 0xf5, 0x21, 0x00


	//----- nvinfo : EIATTR_KPARAM_INFO
	.align		4
.L_13:
        /*0038*/ 	.byte	0x04, 0x17
        /*003a*/ 	.short	(.L_15 - .L_14)
.L_14:
        /*003c*/ 	.word	0x00000000
        /*0040*/ 	.short	0x0002
        /*0042*/ 	.short	0x0008
        /*0044*/ 	.byte	0x00, 0xf0, 0x11, 0x00


	//----- nvinfo : EIATTR_KPARAM_INFO
	.align		4
.L_15:
        /*0048*/ 	.byte	0x04, 0x17
        /*004a*/ 	.short	(.L_17 - .L_16)
.L_16:
        /*004c*/ 	.word	0x00000000
        /*0050*/ 	.short	0x0001
        /*0052*/ 	.short	0x0004
        /*0054*/ 	.byte	0x00, 0xf0, 0x11, 0x00


	//----- nvinfo : EIATTR_KPARAM_INFO
	.align		4
.L_17:
        /*0058*/ 	.byte	0x04, 0x17
        /*005a*/ 	.short	(.L_19 - .L_18)
.L_18:
        /*005c*/ 	.word	0x00000000
        /*0060*/ 	.short	0x0000
        /*0062*/ 	.short	0x0000
        /*0064*/ 	.byte	0x00, 0xf0, 0x11, 0x00


	//----- nvinfo : EIATTR_SPARSE_MMA_MASK
	.align		4
.L_19:
        /*0068*/ 	.byte	0x03, 0x50
        /*006a*/ 	.short	0x0000


	//----- nvinfo : EIATTR_MAXREG_COUNT
	.align		4
        /*006c*/ 	.byte	0x03, 0x1b
        /*006e*/ 	.short	0x00ff


	//----- nvinfo : EIATTR_MERCURY_ISA_VERSION
	.align		4
        /*0070*/ 	.byte	0x03, 0x5f
        /*0072*/ 	.short	0x0101


	//----- nvinfo : EIATTR_VRC_CTA_INIT_COUNT
	.align		4
        /*0074*/ 	.byte	0x02, 0x4a
	.zero		1
	.zero		1


	//----- nvinfo : EIATTR_EXIT_INSTR_OFFSETS
	.align		4
        /*0078*/ 	.byte	0x04, 0x1c
        /*007a*/ 	.short	(.L_21 - .L_20)


	//   ....[0]....
.L_20:
        /*007c*/ 	.word	0x000000c0


	//   ....[1]....
        /*0080*/ 	.word	0x000009d0


	//----- nvinfo : EIATTR_CBANK_PARAM_SIZE
	.align		4
.L_21:
        /*0084*/ 	.byte	0x03, 0x19
        /*0086*/ 	.short	0x0028


	//----- nvinfo : EIATTR_PARAM_CBANK
	.align		4
        /*0088*/ 	.byte	0x04, 0x0a
        /*008a*/ 	.short	(.L_23 - .L_22)
	.align		4
.L_22:
        /*008c*/ 	.word	index@(.nv.constant0._Z11naiveMatMuliiiPfS_S_)
        /*0090*/ 	.short	0x0380
        /*0092*/ 	.short	0x0028


	//----- nvinfo : EIATTR_SW_WAR
	.align		4
.L_23:
        /*0094*/ 	.byte	0x04, 0x36
        /*0096*/ 	.short	(.L_25 - .L_24)
.L_24:
        /*0098*/ 	.word	0x00000008
.L_25:


//--------------------- .nv.callgraph             --------------------------
	.section	.nv.callgraph,"",@"SHT_CUDA_CALLGRAPH"
	.align	4
	.sectionentsize	8
	.align		4
        /*0000*/ 	.word	0x00000000
	.align		4
        /*0004*/ 	.word	0xffffffff
	.align		4
        /*0008*/ 	.word	0x00000000
	.align		4
        /*000c*/ 	.word	0xfffffffe
	.align		4
        /*0010*/ 	.word	0x00000000
	.align		4
        /*0014*/ 	.word	0xfffffffd
	.align		4
        /*0018*/ 	.word	0x00000000
	.align		4
        /*001c*/ 	.word	0xfffffffc


//--------------------- .text._Z11naiveMatMuliiiPfS_S_ --------------------------
	.section	.text._Z11naiveMatMuliiiPfS_S_,"ax",@progbits
	.align	128
        .global         _Z11naiveMatMuliiiPfS_S_
        .type           _Z11naiveMatMuliiiPfS_S_,@function
        .size           _Z11naiveMatMuliiiPfS_S_,(.L_x_6 - _Z11naiveMatMuliiiPfS_S_)
        .other          _Z11naiveMatMuliiiPfS_S_,@"STO_CUDA_ENTRY STV_DEFAULT"
_Z11naiveMatMuliiiPfS_S_:
.text._Z11naiveMatMuliiiPfS_S_:
[----:B------:R-:W-:Y:S01]  /*0000*/  LDC R1, c[0x0][0x37c] ;  /* 0x0000df00ff017b82 */ /* 0x000fe20000000800 */
[----:B------:R-:W0:Y:S07]  /*0010*/  S2R R7, SR_TID.Y ;  /* 0x0000000000077919 */ /* 0x000e2e0000002200 */
[----:B------:R-:W1:Y:S01]  /*0020*/  LDC R16, c[0x0][0x360] ;  /* 0x0000d800ff107b82 */ /* 0x000e620000000800 */
[----:B------:R-:W1:Y:S07]  /*0030*/  S2R R5, SR_TID.X ;  /* 0x0000000000057919 */ /* 0x000e6e0000002100 */
[----:B------:R-:W0:Y:S08]  /*0040*/  S2UR UR5, SR_CTAID.Y ;  /* 0x00000000000579c3 */ /* 0x000e300000002600 */
[----:B------:R-:W0:Y:S08]  /*0050*/  LDC R0, c[0x0][0x364] ;  /* 0x0000d900ff007b82 */ /* 0x000e300000000800 */
[----:B------:R-:W1:Y:S08]  /*0060*/  S2UR UR4, SR_CTAID.X ;  /* 0x00000000000479c3 */ /* 0x000e700000002500 */
[----:B------:R-:W2:Y:S01]  /*0070*/  LDC.64 R2, c[0x0][0x380] ;  /* 0x0000e000ff027b82 */ /* 0x000ea20000000a00 */
[----:B0-----:R-:W-:-:S02]  /*0080*/  IMAD R0, R0, UR5, R7 ;  /* 0x0000000500007c24 */ /* 0x001fc4000f8e0207 */
[----:B-1----:R-:W-:-:S03]  /*0090*/  IMAD R16, R16, UR4, R5 ;  /* 0x0000000410107c24 */ /* 0x002fc6000f8e0205 */
[----:B--2---:R-:W-:-:S04]  /*00a0*/  ISETP.GE.AND P0, PT, R0, R2, PT ;  /* 0x000000020000720c */ /* 0x004fc80003f06270 */
[----:B------:R-:W-:-:S13]  /*00b0*/  ISETP.GE.OR P0, PT, R16, R3, P0 ;  /* 0x000000031000720c */ /* 0x000fda0000706670 */
[----:B------:R-:W-:Y:S05]  /*00c0*/  @P0 EXIT ;  /* 0x000000000000094d */ /* 0x000fea0003800000 */
[----:B------:R-:W0:Y:S01]  /*00d0*/  LDCU UR5, c[0x0][0x388] ;  /* 0x00007100ff0577ac */ /* 0x000e220008000800 */
[----:B------:R-:W-:Y:S01]  /*00e0*/  HFMA2 R24, -RZ, RZ, 0, 0 ;  /* 0x00000000ff187431 */ /* 0x000fe200000001ff */
[----:B------:R-:W1:Y:S01]  /*00f0*/  LDCU.64 UR8, c[0x0][0x358] ;  /* 0x00006b00ff0877ac */ /* 0x000e620008000a00 */
[----:B0-----:R-:W-:-:S09]  /*0100*/  UISETP.GE.AND UP0, UPT, UR5, 0x1, UPT ;  /* 0x000000010500788c */ /* 0x001fd2000bf06270 */
[----:B-1----:R-:W-:Y:S05]  /*0110*/  BRA.U !UP0, `(.L_x_0) ;  /* 0x00000009081c7547 */ /* 0x002fea000b800000 */
[----:B------:R-:W-:Y:S02]  /*0120*/  UISETP.GE.U32.AND UP1, UPT, UR5, 0x8, UPT ;  /* 0x000000080500788c */ /* 0x000fe4000bf26070 */
[----:B------:R-:W-:Y:S01]  /*0130*/  IMAD R17, R0, UR5, RZ ;  /* 0x0000000500117c24 */ /* 0x000fe2000f8e02ff */
[----:B------:R-:W-:Y:S01]  /*0140*/  ULOP3.LUT UR6, UR5, 0x7, URZ, 0xc0, !UPT ;  /* 0x0000000705067892 */ /* 0x000fe2000f8ec0ff */
[----:B------:R-:W-:Y:S01]  /*0150*/  MOV R24, RZ ;  /* 0x000000ff00187202 */ /* 0x000fe20000000f00 */
[----:B------:R-:W-:Y:S02]  /*0160*/  UMOV UR4, URZ ;  /* 0x000000ff00047c82 */ /* 0x000fe40008000000 */
[----:B------:R-:W-:Y:S02]  /*0170*/  UISETP.NE.AND UP0, UPT, UR6, URZ, UPT ;  /* 0x000000ff0600728c */ /* 0x000fe4000bf05270 */
[----:B------:R-:W-:Y:S09]  /*0180*/  BRA.U !UP1, `(.L_x_1) ;  /* 0x0000000109dc7547 */ /* 0x000ff2000b800000 */
[----:B------:R-:W0:Y:S01]  /*0190*/  LDC.64 R4, c[0x0][0x390] ;  /* 0x0000e400ff047b82 */ /* 0x000e220000000a00 */
[----:B------:R-:W-:Y:S01]  /*01a0*/  ULOP3.LUT UR4, UR5, 0x7ffffff8, URZ, 0xc0, !UPT ;  /* 0x7ffffff805047892 */ /* 0x000fe2000f8ec0ff */
[----:B------:R-:W-:Y:S02]  /*01b0*/  MOV R24, RZ ;  /* 0x000000ff00187202 */ /* 0x000fe40000000f00 */
[----:B------:R-:W-:Y:S01]  /*01c0*/  MOV R2, R16 ;  /* 0x0000001000027202 */ /* 0x000fe20000000f00 */
[----:B------:R-:W-:Y:S01]  /*01d0*/  UIADD3 UR7, UPT, UPT, -UR4, URZ, URZ ;  /* 0x000000ff04077290 */ /* 0x000fe2000fffe1ff */
[----:B0-----:R-:W-:-:S03]  /*01e0*/  IMAD.WIDE.U32 R4, R17, 0x4, R4 ;  /* 0x0000000411047825 */ /* 0x001fc600078e0004 */
[----:B------:R-:W-:-:S04]  /*01f0*/  IADD3 R4, P0, PT, R4, 0x10, RZ ;  /* 0x0000001004047810 */ /* 0x000fc80007f1e0ff */
[----:B------:R-:W-:-:S09]  /*0200*/  IADD3.X R5, PT, PT, RZ, R5, RZ, P0, !PT ;  /* 0x00000005ff057210 */ /* 0x000fd200007fe4ff */
.L_x_2:
[----:B------:R-:W0:Y:S01]  /*0210*/  LDC.64 R12, c[0x0][0x398] ;  /* 0x0000e600ff0c7b82 */ /* 0x000e220000000a00 */
[----:B------:R-:W2:Y:S04]  /*0220*/  LDG.E R18, desc[UR8][R4.64+-0x10] ;  /* 0xfffff00804127981 */ /* 0x000ea8000c1e1900 */
[----:B------:R-:W3:Y:S04]  /*0230*/  LDG.E R23, desc[UR8][R4.64+-0xc] ;  /* 0xfffff40804177981 */ /* 0x000ee8000c1e1900 */
[----:B------:R-:W4:Y:S04]  /*0240*/  LDG.E R21, desc[UR8][R4.64+-0x8] ;  /* 0xfffff80804157981 */ /* 0x000f28000c1e1900 */
[----:B------:R-:W5:Y:S04]  /*0250*/  LDG.E R25, desc[UR8][R4.64+-0x4] ;  /* 0xfffffc0804197981 */ /* 0x000f68000c1e1900 */
[----:B------:R-:W5:Y:S01]  /*0260*/  LDG.E R27, desc[UR8][R4.64] ;  /* 0x00000008041b7981 */ /* 0x000f62000c1e1900 */
[----:B0-----:R-:W-:-:S05]  /*0270*/  IMAD.WIDE R12, R2, 0x4, R12 ;  /* 0x00000004020c7825 */ /* 0x001fca00078e020c */
[----:B------:R0:W2:Y:S01]  /*0280*/  LDG.E R19, desc[UR8][R12.64] ;  /* 0x000000080c137981 */ /* 0x0000a2000c1e1900 */
[----:B------:R-:W-:-:S05]  /*0290*/  IMAD.WIDE R14, R3, 0x4, R12 ;  /* 0x00000004030e7825 */ /* 0x000fca00078e020c */
[----:B------:R1:W3:Y:S01]  /*02a0*/  LDG.E R22, desc[UR8][R14.64] ;  /* 0x000000080e167981 */ /* 0x0002e2000c1e1900 */
[----:B------:R-:W-:-:S05]  /*02b0*/  IMAD.WIDE R28, R3, 0x4, R14 ;  /* 0x00000004031c7825 */ /* 0x000fca00078e020e */
[----:B------:R-:W4:Y:S01]  /*02c0*/  LDG.E R20, desc[UR8][R28.64] ;  /* 0x000000081c147981 */ /* 0x000f22000c1e1900 */
[----:B------:R-:W-:-:S04]  /*02d0*/  IMAD.WIDE R8, R3, 0x4, R28 ;  /* 0x0000000403087825 */ /* 0x000fc800078e021c */
[C---:B------:R-:W-:Y:S02]  /*02e0*/  IMAD.WIDE R6, R3.reuse, 0x4, R8 ;  /* 0x0000000403067825 */ /* 0x040fe400078e0208 */
[----:B------:R-:W5:Y:S02]  /*02f0*/  LDG.E R8, desc[UR8][R8.64] ;  /* 0x0000000808087981 */ /* 0x000f64000c1e1900 */
[C---:B------:R-:W-:Y:S02]  /*0300*/  IMAD.WIDE R10, R3.reuse, 0x4, R6 ;  /* 0x00000004030a7825 */ /* 0x040fe400078e0206 */
[----:B------:R-:W5:Y:S04]  /*0310*/  LDG.E R29, desc[UR8][R4.64+0x8] ;  /* 0x00000808041d7981 */ /* 0x000f68000c1e1900 */
[----:B------:R-:W5:Y:S01]  /*0320*/  LDG.E R6, desc[UR8][R6.64] ;  /* 0x0000000806067981 */ /* 0x000f62000c1e1900 */
[----:B0-----:R-:W-:-:S03]  /*0330*/  IMAD.WIDE R12, R3, 0x4, R10 ;  /* 0x00000004030c7825 */ /* 0x001fc600078e020a */
[----:B------:R-:W5:Y:S01]  /*0340*/  LDG.E R26, desc[UR8][R10.64] ;  /* 0x000000080a1a7981 */ /* 0x000f62000c1e1900 */
[----:B-1----:R-:W-:-:S03]  /*0350*/  IMAD.WIDE R14, R3, 0x4, R12 ;  /* 0x00000004030e7825 */ /* 0x002fc600078e020c */
[----:B------:R-:W5:Y:S04]  /*0360*/  LDG.E R28, desc[UR8][R12.64] ;  /* 0x000000080c1c7981 */ /* 0x000f68000c1e1900 */
[----:B------:R-:W5:Y:S04]  /*0370*/  LDG.E R7, desc[UR8][R4.64+0x4] ;  /* 0x0000040804077981 */ /* 0x000f68000c1e1900 */
[----:B------:R-:W5:Y:S04]  /*0380*/  LDG.E R14, desc[UR8][R14.64] ;  /* 0x000000080e0e7981 */ /* 0x000f68000c1e1900 */
[----:B------:R0:W5:Y:S01]  /*0390*/  LDG.E R9, desc[UR8][R4.64+0xc] ;  /* 0x00000c0804097981 */ /* 0x000162000c1e1900 */
[----:B------:R-:W-:-:S04]  /*03a0*/  UIADD3 UR7, UPT, UPT, UR7, 0x8, URZ ;  /* 0x0000000807077890 */ /* 0x000fc8000fffe0ff */
[----:B------:R-:W-:Y:S01]  /*03b0*/  UISETP.NE.AND UP1, UPT, UR7, URZ, UPT ;  /* 0x000000ff0700728c */ /* 0x000fe2000bf25270 */
[----:B------:R-:W-:Y:S02]  /*03c0*/  LEA R2, R3, R2, 0x3 ;  /* 0x0000000203027211 */ /* 0x000fe400078e18ff */
[----:B0-----:R-:W-:-:S04]  /*03d0*/  IADD3 R4, P0, PT, R4, 0x20, RZ ;  /* 0x0000002004047810 */ /* 0x001fc80007f1e0ff */
[----:B------:R-:W-:Y:S01]  /*03e0*/  IADD3.X R5, PT, PT, RZ, R5, RZ, P0, !PT ;  /* 0x00000005ff057210 */ /* 0x000fe200007fe4ff */
[----:B--2---:R-:W-:-:S04]  /*03f0*/  FADD R19, R18, R19 ;  /* 0x0000001312137221 */ /* 0x004fc80000000000 */
[----:B------:R-:W-:Y:S01]  /*0400*/  FADD R19, R19, R24 ;  /* 0x0000001813137221 */ /* 0x000fe20000000000 */
[----:B---3--:R-:W-:-:S04]  /*0410*/  FADD R22, R23, R22 ;  /* 0x0000001617167221 */ /* 0x008fc80000000000 */
[----:B------:R-:W-:Y:S01]  /*0420*/  FADD R19, R19, R22 ;  /* 0x0000001613137221 */ /* 0x000fe20000000000 */
[----:B----4-:R-:W-:-:S04]  /*0430*/  FADD R20, R21, R20 ;  /* 0x0000001415147221 */ /* 0x010fc80000000000 */
[----:B------:R-:W-:Y:S01]  /*0440*/  FADD R19, R19, R20 ;  /* 0x0000001413137221 */ /* 0x000fe20000000000 */
[----:B-----5:R-:W-:-:S04]  /*0450*/  FADD R8, R25, R8 ;  /* 0x0000000819087221 */ /* 0x020fc80000000000 */
[----:B------:R-:W-:Y:S01]  /*0460*/  FADD R8, R19, R8 ;  /* 0x0000000813087221 */ /* 0x000fe20000000000 */
[----:B------:R-:W-:-:S04]  /*0470*/  FADD R27, R27, R6 ;  /* 0x000000061b1b7221 */ /* 0x000fc80000000000 */
[----:B------:R-:W-:Y:S01]  /*0480*/  FADD R8, R8, R27 ;  /* 0x0000001b08087221 */ /* 0x000fe20000000000 */
[----:B------:R-:W-:Y:S01]  /*0490*/  FADD R28, R29, R28 ;  /* 0x0000001c1d1c7221 */ /* 0x000fe20000000000 */
[----:B------:R-:W-:-:S04]  /*04a0*/  FADD R7, R7, R26 ;  /* 0x0000001a07077221 */ /* 0x000fc80000000000 */
[----:B------:R-:W-:-:S04]  /*04b0*/  FADD R7, R8, R7 ;  /* 0x0000000708077221 */ /* 0x000fc80000000000 */
[----:B------:R-:W-:Y:S01]  /*04c0*/  FADD R7, R7, R28 ;  /* 0x0000001c07077221 */ /* 0x000fe20000000000 */
[----:B------:R-:W-:-:S04]  /*04d0*/  FADD R14, R9, R14 ;  /* 0x0000000e090e7221 */ /* 0x000fc80000000000 */
[----:B------:R-:W-:Y:S01]  /*04e0*/  FADD R24, R7, R14 ;  /* 0x0000000e07187221 */ /* 0x000fe20000000000 */
[----:B------:R-:W-:Y:S06]  /*04f0*/  BRA.U UP1, `(.L_x_2) ;  /* 0xfffffffd01447547 */ /* 0x000fec000b83ffff */
.L_x_1:
[----:B------:R-:W-:Y:S05]  /*0500*/  BRA.U !UP0, `(.L_x_0) ;  /* 0x0000000508207547 */ /* 0x000fea000b800000 */
[----:B------:R-:W-:Y:S02]  /*0510*/  UISETP.GE.U32.AND UP0, UPT, UR6, 0x4, UPT ;  /* 0x000000040600788c */ /* 0x000fe4000bf06070 */
[----:B------:R-:W-:-:S04]  /*0520*/  ULOP3.LUT UR7, UR5, 0x3, URZ, 0xc0, !UPT ;  /* 0x0000000305077892 */ /* 0x000fc8000f8ec0ff */
[----:B------:R-:W-:-:S03]  /*0530*/  UISETP.NE.AND UP1, UPT, UR7, URZ, UPT ;  /* 0x000000ff0700728c */ /* 0x000fc6000bf25270 */
[----:B------:R-:W-:Y:S08]  /*0540*/  BRA.U !UP0, `(.L_x_3) ;  /* 0x00000001087c7547 */ /* 0x000ff0000b800000 */
[----:B------:R-:W0:Y:S01]  /*0550*/  LDC.64 R10, c[0x0][0x398] ;  /* 0x0000e600ff0a7b82 */ /* 0x000e220000000a00 */
[----:B------:R-:W1:Y:S01]  /*0560*/  LDCU.64 UR10, c[0x0][0x390] ;  /* 0x00007200ff0a77ac */ /* 0x000e620008000a00 */
[----:B------:R-:W-:Y:S01]  /*0570*/  IMAD R7, R3, UR4, R16 ;  /* 0x0000000403077c24 */ /* 0x000fe2000f8e0210 */
[C---:B------:R-:W-:Y:S02]  /*0580*/  IADD3 R5, PT, PT, R17.reuse, UR4, RZ ;  /* 0x0000000411057c10 */ /* 0x040fe4000fffe0ff */
[----:B------:R-:W-:-:S03]  /*0590*/  IADD3 R2, P0, PT, R17, UR4, RZ ;  /* 0x0000000411027c10 */ /* 0x000fc6000ff1e0ff */
[----:B------:R-:W2:Y:S01]  /*05a0*/  LDC.64 R8, c[0x0][0x390] ;  /* 0x0000e400ff087b82 */ /* 0x000ea20000000a00 */
[----:B0-----:R-:W-:-:S04]  /*05b0*/  IMAD.WIDE R10, R7, 0x4, R10 ;  /* 0x00000004070a7825 */ /* 0x001fc800078e020a */
[----:B------:R-:W-:Y:S02]  /*05c0*/  IMAD.WIDE R12, R3, 0x4, R10 ;  /* 0x00000004030c7825 */ /* 0x000fe400078e020a */
[----:B------:R-:W3:Y:S02]  /*05d0*/  LDG.E R11, desc[UR8][R10.64] ;  /* 0x000000080a0b7981 */ /* 0x000ee4000c1e1900 */
[----:B--2---:R-:W-:Y:S01]  /*05e0*/  IMAD.WIDE.U32 R8, R5, 0x4, R8 ;  /* 0x0000000405087825 */ /* 0x004fe200078e0008 */
[----:B------:R-:W-:Y:S02]  /*05f0*/  IADD3.X R5, PT, PT, RZ, RZ, RZ, P0, !PT ;  /* 0x000000ffff057210 */ /* 0x000fe400007fe4ff */
[C---:B-1----:R-:W-:Y:S01]  /*0600*/  LEA R4, P0, R2.reuse, UR10, 0x2 ;  /* 0x0000000a02047c11 */ /* 0x042fe2000f8010ff */
[----:B------:R-:W-:Y:S02]  /*0610*/  IMAD.WIDE R14, R3, 0x4, R12 ;  /* 0x00000004030e7825 */ /* 0x000fe400078e020c */
[----:B------:R-:W3:Y:S01]  /*0620*/  LDG.E R8, desc[UR8][R8.64] ;  /* 0x0000000808087981 */ /* 0x000ee2000c1e1900 */
[----:B------:R-:W-:-:S03]  /*0630*/  LEA.HI.X R5, R2, UR11, R5, 0x2, P0 ;  /* 0x0000000b02057c11 */ /* 0x000fc600080f1405 */
[----:B------:R-:W2:Y:S01]  /*0640*/  LDG.E R13, desc[UR8][R12.64] ;  /* 0x000000080c0d7981 */ /* 0x000ea2000c1e1900 */
[----:B------:R-:W-:-:S03]  /*0650*/  IMAD.WIDE R6, R3, 0x4, R14 ;  /* 0x0000000403067825 */ /* 0x000fc600078e020e */
[----:B------:R-:W2:Y:S04]  /*0660*/  LDG.E R2, desc[UR8][R4.64+0x4] ;  /* 0x0000040804027981 */ /* 0x000ea8000c1e1900 */
[----:B------:R-:W4:Y:S04]  /*0670*/  LDG.E R15, desc[UR8][R14.64] ;  /* 0x000000080e0f7981 */ /* 0x000f28000c1e1900 */
[----:B------:R-:W4:Y:S04]  /*0680*/  LDG.E R18, desc[UR8][R4.64+0x8] ;  /* 0x0000080804127981 */ /* 0x000f28000c1e1900 */
[----:B------:R-:W5:Y:S04]  /*0690*/  LDG.E R20, desc[UR8][R4.64+0xc] ;  /* 0x00000c0804147981 */ /* 0x000f68000c1e1900 */
[----:B------:R-:W5:Y:S01]  /*06a0*/  LDG.E R7, desc[UR8][R6.64] ;  /* 0x0000000806077981 */ /* 0x000f62000c1e1900 */
[----:B------:R-:W-:Y:S01]  /*06b0*/  UIADD3 UR4, UPT, UPT, UR4, 0x4, URZ ;  /* 0x0000000404047890 */ /* 0x000fe2000fffe0ff */
[----:B---3--:R-:W-:-:S04]  /*06c0*/  FADD R19, R8, R11 ;  /* 0x0000000b08137221 */ /* 0x008fc80000000000 */
[----:B------:R-:W-:Y:S01]  /*06d0*/  FADD R19, R24, R19 ;  /* 0x0000001318137221 */ /* 0x000fe20000000000 */
[----:B--2---:R-:W-:-:S04]  /*06e0*/  FADD R2, R2, R13 ;  /* 0x0000000d02027221 */ /* 0x004fc80000000000 */
[----:B------:R-:W-:Y:S01]  /*06f0*/  FADD R2, R19, R2 ;  /* 0x0000000213027221 */ /* 0x000fe20000000000 */
[----:B----4-:R-:W-:-:S04]  /*0700*/  FADD R9, R18, R15 ;  /* 0x0000000f12097221 */ /* 0x010fc80000000000 */
[----:B------:R-:W-:Y:S01]  /*0710*/  FADD R2, R2, R9 ;  /* 0x0000000902027221 */ /* 0x000fe20000000000 */
[----:B-----5:R-:W-:-:S04]  /*0720*/  FADD R11, R20, R7 ;  /* 0x00000007140b7221 */ /* 0x020fc80000000000 */
[----:B------:R-:W-:-:S07]  /*0730*/  FADD R24, R2, R11 ;  /* 0x0000000b02187221 */ /* 0x000fce0000000000 */
.L_x_3:
[----:B------:R-:W-:Y:S05]  /*0740*/  BRA.U !UP1, `(.L_x_0) ;  /* 0x0000000109907547 */ /* 0x000fea000b800000 */
[----:B------:R-:W-:Y:S02]  /*0750*/  UISETP.NE.AND UP0, UPT, UR7, 0x1, UPT ;  /* 0x000000010700788c */ /* 0x000fe4000bf05270 */
[----:B------:R-:W-:-:S04]  /*0760*/  ULOP3.LUT UR5, UR5, 0x1, URZ, 0xc0, !UPT ;  /* 0x0000000105057892 */ /* 0x000fc8000f8ec0ff */
[----:B------:R-:W-:-:S03]  /*0770*/  UISETP.NE.U32.AND UP1, UPT, UR5, 0x1, UPT ;  /* 0x000000010500788c */ /* 0x000fc6000bf25070 */
[----:B------:R-:W-:Y:S08]  /*0780*/  BRA.U !UP0, `(.L_x_4) ;  /* 0x0000000108547547 */ /* 0x000ff0000b800000 */
[----:B------:R-:W0:Y:S01]  /*0790*/  LDC.64 R8, c[0x0][0x398] ;  /* 0x0000e600ff087b82 */ /* 0x000e220000000a00 */
[----:B------:R-:W1:Y:S01]  /*07a0*/  LDCU.64 UR6, c[0x0][0x390] ;  /* 0x00007200ff0677ac */ /* 0x000e620008000a00 */
[----:B------:R-:W-:Y:S01]  /*07b0*/  IADD3 R7, PT, PT, R17, UR4, RZ ;  /* 0x0000000411077c10 */ /* 0x000fe2000fffe0ff */
[----:B------:R-:W-:Y:S01]  /*07c0*/  IMAD R11, R3, UR4, R16 ;  /* 0x00000004030b7c24 */ /* 0x000fe2000f8e0210 */
[----:B------:R-:W-:-:S04]  /*07d0*/  IADD3 R2, P0, PT, R17, UR4, RZ ;  /* 0x0000000411027c10 */ /* 0x000fc8000ff1e0ff */
[----:B------:R-:W2:Y:S01]  /*07e0*/  LDC.64 R4, c[0x0][0x390] ;  /* 0x0000e400ff047b82 */ /* 0x000ea20000000a00 */
[----:B0-----:R-:W-:-:S05]  /*07f0*/  IMAD.WIDE R8, R11, 0x4, R8 ;  /* 0x000000040b087825 */ /* 0x001fca00078e0208 */
[----:B------:R-:W3:Y:S01]  /*0800*/  LDG.E R13, desc[UR8][R8.64] ;  /* 0x00000008080d7981 */ /* 0x000ee2000c1e1900 */
[----:B--2---:R-:W-:Y:S01]  /*0810*/  IMAD.WIDE.U32 R6, R7, 0x4, R4 ;  /* 0x0000000407067825 */ /* 0x004fe200078e0004 */
[----:B------:R-:W-:Y:S02]  /*0820*/  IADD3.X R5, PT, PT, RZ, RZ, RZ, P0, !PT ;  /* 0x000000ffff057210 */ /* 0x000fe400007fe4ff */
[C---:B-1----:R-:W-:Y:S01]  /*0830*/  LEA R4, P0, R2.reuse, UR6, 0x2 ;  /* 0x0000000602047c11 */ /* 0x042fe2000f8010ff */
[----:B------:R-:W-:Y:S02]  /*0840*/  IMAD.WIDE R10, R3, 0x4, R8 ;  /* 0x00000004030a7825 */ /* 0x000fe400078e0208 */
[----:B------:R-:W3:Y:S01]  /*0850*/  LDG.E R6, desc[UR8][R6.64] ;  /* 0x0000000806067981 */ /* 0x000ee2000c1e1900 */
[----:B------:R-:W-:-:S03]  /*0860*/  LEA.HI.X R5, R2, UR7, R5, 0x2, P0 ;  /* 0x0000000702057c11 */ /* 0x000fc600080f1405 */
[----:B------:R-:W2:Y:S04]  /*0870*/  LDG.E R11, desc[UR8][R10.64] ;  /* 0x000000080a0b7981 */ /* 0x000ea8000c1e1900 */
[----:B------:R-:W2:Y:S01]  /*0880*/  LDG.E R4, desc[UR8][R4.64+0x4] ;  /* 0x0000040804047981 */ /* 0x000ea2000c1e1900 */
[----:B------:R-:W-:Y:S01]  /*0890*/  UIADD3 UR4, UPT, UPT, UR4, 0x2, URZ ;  /* 0x0000000204047890 */ /* 0x000fe2000fffe0ff */
[----:B---3--:R-:W-:-:S04]  /*08a0*/  FADD R13, R6, R13 ;  /* 0x0000000d060d7221 */ /* 0x008fc80000000000 */
[----:B------:R-:W-:Y:S01]  /*08b0*/  FADD R13, R24, R13 ;  /* 0x0000000d180d7221 */ /* 0x000fe20000000000 */
[----:B--2---:R-:W-:-:S04]  /*08c0*/  FADD R24, R4, R11 ;  /* 0x0000000b04187221 */ /* 0x004fc80000000000 */
[----:B------:R-:W-:-:S07]  /*08d0*/  FADD R24, R13, R24 ;  /* 0x000000180d187221 */ /* 0x000fce0000000000 */
.L_x_4:
[----:B------:R-:W-:Y:S05]  /*08e0*/  BRA.U UP1, `(.L_x_0) ;  /* 0x0000000101287547 */ /* 0x000fea000b800000 */
[----:B------:R-:W0:Y:S01]  /*08f0*/  LDC.64 R4, c[0x0][0x390] ;  /* 0x0000e400ff047b82 */ /* 0x000e220000000a00 */
[----:B------:R-:W-:Y:S01]  /*0900*/  IADD3 R17, PT, PT, R17, UR4, RZ ;  /* 0x0000000411117c10 */ /* 0x000fe2000fffe0ff */
[----:B------:R-:W-:-:S06]  /*0910*/  IMAD R9, R3, UR4, R16 ;  /* 0x0000000403097c24 */ /* 0x000fcc000f8e0210 */
[----:B------:R-:W1:Y:S01]  /*0920*/  LDC.64 R6, c[0x0][0x398] ;  /* 0x0000e600ff067b82 */ /* 0x000e620000000a00 */
[----:B0-----:R-:W-:-:S06]  /*0930*/  IMAD.WIDE.U32 R4, R17, 0x4, R4 ;  /* 0x0000000411047825 */ /* 0x001fcc00078e0004 */
[----:B------:R-:W2:Y:S01]  /*0940*/  LDG.E R4, desc[UR8][R4.64] ;  /* 0x0000000804047981 */ /* 0x000ea2000c1e1900 */
[----:B-1----:R-:W-:-:S06]  /*0950*/  IMAD.WIDE R6, R9, 0x4, R6 ;  /* 0x0000000409067825 */ /* 0x002fcc00078e0206 */
[----:B------:R-:W2:Y:S02]  /*0960*/  LDG.E R7, desc[UR8][R6.64] ;  /* 0x0000000806077981 */ /* 0x000ea4000c1e1900 */
[----:B--2---:R-:W-:-:S04]  /*0970*/  FADD R9, R4, R7 ;  /* 0x0000000704097221 */ /* 0x004fc80000000000 */
[----:B------:R-:W-:-:S07]  /*0980*/  FADD R24, R24, R9 ;  /* 0x0000000918187221 */ /* 0x000fce0000000000 */
.L_x_0:
[----:B------:R-:W0:Y:S01]  /*0990*/  LDC.64 R4, c[0x0][0x3a0] ;  /* 0x0000e800ff047b82 */ /* 0x000e220000000a00 */
[----:B------:R-:W-:-:S04]  /*09a0*/  IMAD R3, R0, R3, R16 ;  /* 0x0000000300037224 */ /* 0x000fc800078e0210 */
[----:B0-----:R-:W-:-:S05]  /*09b0*/  IMAD.WIDE R2, R3, 0x4, R4 ;  /* 0x0000000403027825 */ /* 0x001fca00078e0204 */
[----:B------:R-:W-:Y:S01]  /*09c0*/  STG.E desc[UR8][R2.64], R24 ;  /* 0x0000001802007986 */ /* 0x000fe2000c101908 */
[----:B------:R-:W-:Y:S05]  /*09d0*/  EXIT ;  /* 0x000000000000794d */ /* 0x000fea0003800000 */
.L_x_5:
[----:B------:R-:W-:-:S00]  /*09e0*/  BRA `(.L_x_5) ;  /* 0xfffffffc00fc7947 */ /* 0x000fc0000383ffff */
[----:B------:R-:W-:-:S00]  /*09f0*/  NOP ;  /* 0x0000000000007918 */ /* 0x000fc00000000000 */
        /* <DEDUP_REMOVED lines=8> */
.L_x_6:


//--------------------- .nv.shared.reserved.0     --------------------------
	.section	.nv.shared.reserved.0,"aw",@nobits
	.weak		__nv_reservedSMEM_offset_0_alias
	.size		__nv_reservedSMEM_offset_0_alias, 0, 64
	.other		__nv_reservedSMEM_offset_0_alias,@"STO_CUDA_RESERVED_SHARED STV_DEFAULT"
__nv_reservedSMEM_offset_0_alias:
	.zero		0
	.zero		64


//--------------------- .nv.constant0._Z11naiveMatMuliiiPfS_S_ --------------------------
	.section	.nv.constant0._Z11naiveMatMuliiiPfS_S_,"a",@progbits
	.sectionflags	@""
	.align	4
.nv.constant0._Z11naiveMatMuliiiPfS_S_:
	.zero		936


//--------------------- SYMBOLS --------------------------

	.type		.nv.reservedSmem.offset0,@object
	.size		.nv.reservedSmem.offset0,0x4
